	.headerflags	@"EF_CUDA_TEXMODE_UNIFIED EF_CUDA_64BIT_ADDRESS EF_CUDA_ACCELERATORS EF_CUDA_SM90 EF_CUDA_VIRTUAL_SM(EF_CUDA_SM90)"
	.elftype	@"ET_EXEC"


//--------------------- .nv.info                  --------------------------
	.section	.nv.info,"",@"SHT_CUDA_INFO"
	.align	4


	//----- nvinfo : EIATTR_REGCOUNT
	.align		4
        /*0000*/ 	.byte	0x04, 0x2f
        /*0002*/ 	.short	(.L_3 - .L_2)
	.align		4
.L_2:
        /*0004*/ 	.word	index@(triton_poi_fused__native_batch_norm_legit_no_training_add_relu_threshold_backward_3)
        /*0008*/ 	.word	0x0000001b


	//----- nvinfo : EIATTR_MIN_STACK_SIZE
	.align		4
.L_3:
        /*000c*/ 	.byte	0x04, 0x12
        /*000e*/ 	.short	(.L_5 - .L_4)
	.align		4
.L_4:
        /*0010*/ 	.word	index@(triton_poi_fused__native_batch_norm_legit_no_training_add_relu_threshold_backward_3)
        /*0014*/ 	.word	0x00000000


	//----- nvinfo : EIATTR_FRAME_SIZE
	.align		4
.L_5:
        /*0018*/ 	.byte	0x04, 0x11
        /*001a*/ 	.short	(.L_7 - .L_6)
	.align		4
.L_6:
        /*001c*/ 	.word	index@(triton_poi_fused__native_batch_norm_legit_no_training_add_relu_threshold_backward_3)
        /*0020*/ 	.word	0x00000000


	//----- nvinfo : EIATTR_MIN_STACK_SIZE
	.align		4
.L_7:
        /*0024*/ 	.byte	0x04, 0x12
        /*0026*/ 	.short	(.L_9 - .L_8)
	.align		4
.L_8:
        /*0028*/ 	.word	index@(triton_poi_fused__native_batch_norm_legit_no_training_add_relu_threshold_backward_3)
        /*002c*/ 	.word	0x00000000
.L_9:


//--------------------- .nv.info.triton_poi_fused__native_batch_norm_legit_no_training_add_relu_threshold_backward_3 --------------------------
	.section	.nv.info.triton_poi_fused__native_batch_norm_legit_no_training_add_relu_threshold_backward_3,"",@"SHT_CUDA_INFO"
	.sectionflags	@""
	.align	4


	//----- nvinfo : EIATTR_CUDA_API_VERSION
	.align		4
        /*0000*/ 	.byte	0x04, 0x37
        /*0002*/ 	.short	(.L_11 - .L_10)
.L_10:
        /*0004*/ 	.word	0x0000007c


	//----- nvinfo : EIATTR_KPARAM_INFO
	.align		4
.L_11:
        /*0008*/ 	.byte	0x04, 0x17
        /*000a*/ 	.short	(.L_13 - .L_12)
.L_12:
        /*000c*/ 	.word	0x00000000
        /*0010*/ 	.short	0x0008
        /*0012*/ 	.short	0x0040
        /*0014*/ 	.byte	0x00, 0xf0, 0x11, 0x00


	//----- nvinfo : EIATTR_KPARAM_INFO
	.align		4
.L_13:
        /*0018*/ 	.byte	0x04, 0x17
        /*001a*/ 	.short	(.L_15 - .L_14)
.L_14:
        /*001c*/ 	.word	0x00000000
        /*0020*/ 	.short	0x0007
        /*0022*/ 	.short	0x0038
        /*0024*/ 	.byte	0x00, 0xf4, 0x21, 0x00


	//----- nvinfo : EIATTR_KPARAM_INFO
	.align		4
.L_15:
        /*0028*/ 	.byte	0x04, 0x17
        /*002a*/ 	.short	(.L_17 - .L_16)
.L_16:
        /*002c*/ 	.word	0x00000000
        /*0030*/ 	.short	0x0006
        /*0032*/ 	.short	0x0030
        /*0034*/ 	.byte	0x00, 0xf4, 0x21, 0x00


	//----- nvinfo : EIATTR_KPARAM_INFO
	.align		4
.L_17:
        /*0038*/ 	.byte	0x04, 0x17
        /*003a*/ 	.short	(.L_19 - .L_18)
.L_18:
        /*003c*/ 	.word	0x00000000
        /*0040*/ 	.short	0x0005
        /*0042*/ 	.short	0x0028
        /*0044*/ 	.byte	0x00, 0xf4, 0x21, 0x00


	//----- nvinfo : EIATTR_KPARAM_INFO
	.align		4
.L_19:
        /*0048*/ 	.byte	0x04, 0x17
        /*004a*/ 	.short	(.L_21 - .L_20)
.L_20:
        /*004c*/ 	.word	0x00000000
        /*0050*/ 	.short	0x0004
        /*0052*/ 	.short	0x0020
        /*0054*/ 	.byte	0x00, 0xf4, 0x21, 0x00


	//----- nvinfo : EIATTR_KPARAM_INFO
	.align		4
.L_21:
        /*0058*/ 	.byte	0x04, 0x17
        /*005a*/ 	.short	(.L_23 - .L_22)
.L_22:
        /*005c*/ 	.word	0x00000000
        /*0060*/ 	.short	0x0003
        /*0062*/ 	.short	0x0018
        /*0064*/ 	.byte	0x00, 0xf4, 0x21, 0x00


	//----- nvinfo : EIATTR_KPARAM_INFO
	.align		4
.L_23:
        /*0068*/ 	.byte	0x04, 0x17
        /*006a*/ 	.short	(.L_25 - .L_24)
.L_24:
        /*006c*/ 	.word	0x00000000
        /*0070*/ 	.short	0x0002
        /*0072*/ 	.short	0x0010
        /*0074*/ 	.byte	0x00, 0xf4, 0x21, 0x00


	//----- nvinfo : EIATTR_KPARAM_INFO
	.align		4
.L_25:
        /*0078*/ 	.byte	0x04, 0x17
        /*007a*/ 	.short	(.L_27 - .L_26)
.L_26:
        /*007c*/ 	.word	0x00000000
        /*0080*/ 	.short	0x0001
        /*0082*/ 	.short	0x0008
        /*0084*/ 	.byte	0x00, 0xf4, 0x21, 0x00


	//----- nvinfo : EIATTR_KPARAM_INFO
	.align		4
.L_27:
        /*0088*/ 	.byte	0x04, 0x17
        /*008a*/ 	.short	(.L_29 - .L_28)
.L_28:
        /*008c*/ 	.word	0x00000000
        /*0090*/ 	.short	0x0000
        /*0092*/ 	.short	0x0000
        /*0094*/ 	.byte	0x00, 0xf4, 0x21, 0x00


	//----- nvinfo : EIATTR_SPARSE_MMA_MASK
	.align		4
.L_29:
        /*0098*/ 	.byte	0x03, 0x50
        /*009a*/ 	.short	0x0000


	//----- nvinfo : EIATTR_MAXREG_COUNT
	.align		4
        /*009c*/ 	.byte	0x03, 0x1b
        /*009e*/ 	.short	0x00ff


	//----- nvinfo : EIATTR_EXIT_INSTR_OFFSETS
	.align		4
        /*00a0*/ 	.byte	0x04, 0x1c
        /*00a2*/ 	.short	(.L_31 - .L_30)


	//   ....[0]....
.L_30:
        /*00a4*/ 	.word	0x000005b0


	//   ....[1]....
        /*00a8*/ 	.word	0x000005d0


	//----- nvinfo : EIATTR_REQNTID
	.align		4
.L_31:
        /*00ac*/ 	.byte	0x04, 0x10
        /*00ae*/ 	.short	(.L_33 - .L_32)
.L_32:
        /*00b0*/ 	.word	0x00000020
        /*00b4*/ 	.word	0x00000001
        /*00b8*/ 	.word	0x00000001


	//----- nvinfo : EIATTR_CBANK_PARAM_SIZE
	.align		4
.L_33:
        /*00bc*/ 	.byte	0x03, 0x19
        /*00be*/ 	.short	0x0044


	//----- nvinfo : EIATTR_PARAM_CBANK
	.align		4
        /*00c0*/ 	.byte	0x04, 0x0a
        /*00c2*/ 	.short	(.L_35 - .L_34)
	.align		4
.L_34:
        /*00c4*/ 	.word	index@(.nv.constant0.triton_poi_fused__native_batch_norm_legit_no_training_add_relu_threshold_backward_3)
        /*00c8*/ 	.short	0x0210
        /*00ca*/ 	.short	0x0044


	//----- nvinfo : EIATTR_SW_WAR
	.align		4
.L_35:
        /*00cc*/ 	.byte	0x04, 0x36
        /*00ce*/ 	.short	(.L_37 - .L_36)
.L_36:
        /*00d0*/ 	.word	0x00000008
.L_37:


//--------------------- .nv.callgraph             --------------------------
	.section	.nv.callgraph,"",@"SHT_CUDA_CALLGRAPH"
	.align	4
	.sectionentsize	8
	.align		4
        /*0000*/ 	.word	0x00000000
	.align		4
        /*0004*/ 	.word	0xffffffff
	.align		4
        /*0008*/ 	.word	0x00000000
	.align		4
        /*000c*/ 	.word	0xfffffffe
	.align		4
        /*0010*/ 	.word	0x00000000
	.align		4
        /*0014*/ 	.word	0xfffffffd
	.align		4
        /*0018*/ 	.word	0x00000000
	.align		4
        /*001c*/ 	.word	0xfffffffc


//--------------------- .nv.constant4             --------------------------
	.section	.nv.constant4,"a",@progbits
	.align	8
	.align		8
.nv.constant4:
        /*0000*/ 	.dword	_$_str
	.align		8
        /*0008*/ 	.dword	_$_str_$_2


//--------------------- .text.triton_poi_fused__native_batch_norm_legit_no_training_add_relu_threshold_backward_3 --------------------------
	.section	.text.triton_poi_fused__native_batch_norm_legit_no_training_add_relu_threshold_backward_3,"ax",@progbits
	.align	128
        .global         triton_poi_fused__native_batch_norm_legit_no_training_add_relu_threshold_backward_3
        .type           triton_poi_fused__native_batch_norm_legit_no_training_add_relu_threshold_backward_3,@function
        .size           triton_poi_fused__native_batch_norm_legit_no_training_add_relu_threshold_backward_3,(.L_x_1 - triton_poi_fused__native_batch_norm_legit_no_training_add_relu_threshold_backward_3)
        .other          triton_poi_fused__native_batch_norm_legit_no_training_add_relu_threshold_backward_3,@"STO_CUDA_ENTRY STV_DEFAULT"
triton_poi_fused__native_batch_norm_legit_no_training_add_relu_threshold_backward_3:
.text.triton_poi_fused__native_batch_norm_legit_no_training_add_relu_threshold_backward_3:
[----:B------:R-:W0:Y:S01]  /*0000*/  LDC R1, c[0x0][0x28] ;  /* 0x00000a00ff017b82 */ /* 0x000e220000000800 */
[----:B------:R-:W1:Y:S01]  /*0010*/  S2R R0, SR_TID.X ;  /* 0x0000000000007919 */ /* 0x000e620000002100 */
[----:B------:R-:W-:Y:S01]  /*0020*/  HFMA2.MMA R18, -RZ, RZ, 0, 0 ;  /* 0x00000000ff127435 */ /* 0x000fe200000001ff */
[----:B------:R-:W-:Y:S01]  /*0030*/  CS2R R20, SRZ ;  /* 0x0000000000147805 */ /* 0x000fe2000001ff00 */
[----:B------:R-:W-:Y:S01]  /*0040*/  ULDC.64 UR4, c[0x0][0x208] ;  /* 0x0000820000047ab9 */ /* 0x000fe20000000a00 */
[----:B------:R-:W2:Y:S03]  /*0050*/  S2R R5, SR_CTAID.X ;  /* 0x0000000000057919 */ /* 0x000ea60000002500 */
[----:B------:R-:W3:Y:S08]  /*0060*/  LDC.64 R8, c[0x0][0x220] ;  /* 0x00008800ff087b82 */ /* 0x000ef00000000a00 */
[----:B------:R-:W4:Y:S08]  /*0070*/  LDC.64 R6, c[0x0][0x218] ;  /* 0x00008600ff067b82 */ /* 0x000f300000000a00 */
[----:B------:R-:W5:Y:S08]  /*0080*/  LDC.64 R10, c[0x0][0x210] ;  /* 0x00008400ff0a7b82 */ /* 0x000f700000000a00 */
[----:B------:R-:W3:Y:S08]  /*0090*/  LDC.64 R12, c[0x0][0x230] ;  /* 0x00008c00ff0c7b82 */ /* 0x000ef00000000a00 */
[----:B------:R-:W3:Y:S01]  /*00a0*/  LDC.64 R14, c[0x0][0x238] ;  /* 0x00008e00ff0e7b82 */ /* 0x000ee20000000a00 */
[----:B-1----:R-:W-:Y:S01]  /*00b0*/  IMAD.SHL.U32 R0, R0, 0x2, RZ ;  /* 0x0000000200007824 */ /* 0x002fe200078e00ff */
[----:B--2---:R-:W-:Y:S01]  /*00c0*/  SHF.R.S32.HI R3, RZ, 0x19, R5 ;  /* 0x00000019ff037819 */ /* 0x004fe20000011405 */
[----:B------:R-:W-:Y:S01]  /*00d0*/  IMAD.MOV.U32 R16, RZ, RZ, RZ ;  /* 0x000000ffff107224 */ /* 0x000fe200078e00ff */
[----:B------:R-:W-:Y:S01]  /*00e0*/  HFMA2.MMA R22, -RZ, RZ, 0, 0 ;  /* 0x00000000ff167435 */ /* 0x000fe200000001ff */
[----:B------:R-:W-:Y:S01]  /*00f0*/  IMAD.MOV.U32 R24, RZ, RZ, RZ ;  /* 0x000000ffff187224 */ /* 0x000fe200078e00ff */
[----:B------:R-:W-:Y:S01]  /*0100*/  LOP3.LUT R0, R0, 0x3e, RZ, 0xc0, !PT ;  /* 0x0000003e00007812 */ /* 0x000fe200078ec0ff */
[----:B------:R-:W-:Y:S01]  /*0110*/  ULDC.64 UR6, c[0x0][0x248] ;  /* 0x0000920000067ab9 */ /* 0x000fe20000000a00 */
[----:B------:R-:W-:-:S02]  /*0120*/  SGXT R3, R3, 0x1 ;  /* 0x000000010303781a */ /* 0x000fc40000000200 */
[----:B------:R-:W-:Y:S02]  /*0130*/  LEA R0, R5, R0, 0x6 ;  /* 0x0000000005007211 */ /* 0x000fe400078e30ff */
[----:B------:R-:W1:Y:S02]  /*0140*/  LDC.64 R4, c[0x0][0x228] ;  /* 0x00008a00ff047b82 */ /* 0x000e640000000a00 */
[----:B------:R-:W-:Y:S02]  /*0150*/  LEA.HI R3, R3, R0, RZ, 0x2 ;  /* 0x0000000003037211 */ /* 0x000fe400078f10ff */
[----:B------:R-:W-:Y:S02]  /*0160*/  ISETP.GE.AND P0, PT, R0, 0x40, PT ;  /* 0x000000400000780c */ /* 0x000fe40003f06270 */
[----:B------:R-:W-:-:S04]  /*0170*/  SHF.R.S32.HI R17, RZ, 0x2, R3 ;  /* 0x00000002ff117819 */ /* 0x000fc80000011403 */
[----:B------:R-:W-:-:S04]  /*0180*/  LEA.HI R2, R17, R17, RZ, 0x2 ;  /* 0x0000001111027211 */ /* 0x000fc800078f10ff */
[----:B------:R-:W-:-:S05]  /*0190*/  LOP3.LUT R2, R2, 0xfffffffc, RZ, 0xc0, !PT ;  /* 0xfffffffc02027812 */ /* 0x000fca00078ec0ff */
[----:B------:R-:W-:-:S04]  /*01a0*/  IMAD.IADD R19, R17, 0x1, -R2 ;  /* 0x0000000111137824 */ /* 0x000fc800078e0a02 */
[----:B-1----:R-:W-:-:S05]  /*01b0*/  IMAD.WIDE R4, R19, 0x4, R4 ;  /* 0x0000000413047825 */ /* 0x002fca00078e0204 */
[----:B------:R-:W2:Y:S04]  /*01c0*/  @!P0 LDG.E.EL R20, desc[UR4][R4.64] ;  /* 0x0000000404148981 */ /* 0x000ea8000c2e1900 */
[----:B------:R5:W2:Y:S01]  /*01d0*/  @!P0 LDG.E.EL R18, desc[UR4][R4.64] ;  /* 0x0000000404128981 */ /* 0x000aa2000c2e1900 */
[----:B------:R-:W-:Y:S01]  /*01e0*/  CS2R R2, SRZ ;  /* 0x0000000000027805 */ /* 0x000fe2000001ff00 */
[----:B---3--:R-:W-:-:S04]  /*01f0*/  IMAD.WIDE R8, R19, 0x4, R8 ;  /* 0x0000000413087825 */ /* 0x008fc800078e0208 */
[----:B----4-:R-:W-:Y:S01]  /*0200*/  IMAD.WIDE R6, R0, 0x4, R6 ;  /* 0x0000000400067825 */ /* 0x010fe200078e0206 */
[----:B------:R-:W3:Y:S03]  /*0210*/  @!P0 LDG.E.EL R16, desc[UR4][R8.64] ;  /* 0x0000000408108981 */ /* 0x000ee6000c2e1900 */
[----:B-----5:R-:W-:Y:S01]  /*0220*/  IMAD.WIDE R4, R17, 0x4, R10 ;  /* 0x0000000411047825 */ /* 0x020fe200078e020a */
[----:B------:R1:W3:Y:S01]  /*0230*/  @!P0 LDG.E.64 R2, desc[UR4][R6.64] ;  /* 0x0000000406028981 */ /* 0x0002e2000c1e1b00 */
[----:B------:R-:W-:Y:S02]  /*0240*/  MOV R17, RZ ;  /* 0x000000ff00117202 */ /* 0x000fe40000000f00 */
[C---:B0-----:R-:W-:Y:S01]  /*0250*/  IMAD.WIDE R10, R19.reuse, 0x4, R12 ;  /* 0x00000004130a7825 */ /* 0x041fe200078e020c */
[----:B------:R-:W4:Y:S03]  /*0260*/  @!P0 LDG.E.EL R21, desc[UR4][R8.64] ;  /* 0x0000000408158981 */ /* 0x000f26000c2e1900 */
[----:B------:R-:W-:Y:S01]  /*0270*/  IMAD.WIDE R12, R19, 0x4, R14 ;  /* 0x00000004130c7825 */ /* 0x000fe200078e020e */
[----:B------:R-:W-:Y:S01]  /*0280*/  CS2R R14, SRZ ;  /* 0x00000000000e7805 */ /* 0x000fe2000001ff00 */
[----:B------:R-:W5:Y:S02]  /*0290*/  @!P0 LDG.E.EL R17, desc[UR4][R10.64] ;  /* 0x000000040a118981 */ /* 0x000f64000c2e1900 */
[----:B-1----:R-:W-:-:S02]  /*02a0*/  IMAD.MOV.U32 R6, RZ, RZ, RZ ;  /* 0x000000ffff067224 */ /* 0x002fc400078e00ff */
[----:B------:R-:W5:Y:S04]  /*02b0*/  @!P0 LDG.E.EL R24, desc[UR4][R12.64] ;  /* 0x000000040c188981 */ /* 0x000f68000c2e1900 */
[----:B------:R0:W3:Y:S04]  /*02c0*/  @!P0 LDG.E.EL R15, desc[UR4][R10.64] ;  /* 0x000000040a0f8981 */ /* 0x0000e8000c2e1900 */
[----:B------:R-:W3:Y:S04]  /*02d0*/  @!P0 LDG.E.EL R22, desc[UR4][R12.64] ;  /* 0x000000040c168981 */ /* 0x000ee8000c2e1900 */
[----:B------:R-:W3:Y:S04]  /*02e0*/  @!P0 LDG.E.EL R14, desc[UR4][R4.64] ;  /* 0x00000004040e8981 */ /* 0x000ee8000c2e1900 */
[----:B------:R1:W3:Y:S01]  /*02f0*/  @!P0 LDG.E.EL R6, desc[UR4][R4.64] ;  /* 0x0000000404068981 */ /* 0x0002e2000c2e1900 */
[----:B0-----:R-:W-:Y:S01]  /*0300*/  MOV R10, 0x3e800000 ;  /* 0x3e800000000a7802 */ /* 0x001fe20000000f00 */
[----:B--2---:R-:W-:Y:S01]  /*0310*/  FADD R20, R20, 9.9999997473787516356e-06 ;  /* 0x3727c5ac14147421 */ /* 0x004fe20000000000 */
[----:B------:R-:W-:-:S03]  /*0320*/  FADD R18, R18, 9.9999997473787516356e-06 ;  /* 0x3727c5ac12127421 */ /* 0x000fc60000000000 */
[----:B------:R-:W0:Y:S08]  /*0330*/  MUFU.SQRT R8, R20 ;  /* 0x0000001400087308 */ /* 0x000e300000002000 */
[----:B------:R-:W2:Y:S01]  /*0340*/  MUFU.SQRT R7, R18 ;  /* 0x0000001200077308 */ /* 0x000ea20000002000 */
[C---:B0-----:R-:W-:Y:S02]  /*0350*/  FSETP.GT.AND P2, PT, R8.reuse, 8.50705917302346158658e+37, PT ;  /* 0x7e8000000800780b */ /* 0x041fe40003f44000 */
[----:B------:R-:W-:-:S02]  /*0360*/  FSETP.GEU.AND P4, PT, R8, 1.175494350822287508e-38, PT ;  /* 0x008000000800780b */ /* 0x000fc40003f8e000 */
[C---:B--2---:R-:W-:Y:S02]  /*0370*/  FSETP.GT.AND P1, PT, R7.reuse, 8.50705917302346158658e+37, PT ;  /* 0x7e8000000700780b */ /* 0x044fe40003f24000 */
[----:B------:R-:W-:-:S07]  /*0380*/  FSETP.GEU.AND P3, PT, R7, 1.175494350822287508e-38, PT ;  /* 0x008000000700780b */ /* 0x000fce0003f6e000 */
[----:B------:R-:W-:-:S04]  /*0390*/  @P2 FMUL R8, R8, 0.25 ;  /* 0x3e80000008082820 */ /* 0x000fc80000400000 */
[----:B------:R-:W-:Y:S01]  /*03a0*/  @!P4 FMUL R8, R8, 16777216 ;  /* 0x4b8000000808c820 */ /* 0x000fe20000400000 */
[----:B------:R-:W-:-:S04]  /*03b0*/  @P1 FMUL R7, R7, 0.25 ;  /* 0x3e80000007071820 */ /* 0x000fc80000400000 */
[----:B------:R-:W-:Y:S01]  /*03c0*/  @!P3 FMUL R7, R7, 16777216 ;  /* 0x4b8000000707b820 */ /* 0x000fe20000400000 */
[----:B------:R-:W0:Y:S01]  /*03d0*/  MUFU.RCP R8, R8 ;  /* 0x0000000800087308 */ /* 0x000e220000001000 */
[----:B-1----:R-:W-:-:S07]  /*03e0*/  FSEL R5, R10, 1, P2 ;  /* 0x3f8000000a057808 */ /* 0x002fce0001000000 */
[----:B------:R-:W1:Y:S01]  /*03f0*/  MUFU.RCP R7, R7 ;  /* 0x0000000700077308 */ /* 0x000e620000001000 */
[----:B------:R-:W-:Y:S01]  /*0400*/  FSEL R10, R10, 1, P1 ;  /* 0x3f8000000a0a7808 */ /* 0x000fe20000800000 */
[----:B------:R-:W-:Y:S01]  /*0410*/  @!P4 FMUL R5, R5, 16777216 ;  /* 0x4b8000000505c820 */ /* 0x000fe20000400000 */
[----:B---3--:R-:W-:-:S03]  /*0420*/  FADD R16, -R16, R3 ;  /* 0x0000000310107221 */ /* 0x008fc60000000100 */
[----:B------:R-:W-:Y:S01]  /*0430*/  @!P3 FMUL R10, R10, 16777216 ;  /* 0x4b8000000a0ab820 */ /* 0x000fe20000400000 */
[----:B0-----:R-:W-:Y:S02]  /*0440*/  FMUL R9, R8, R5 ;  /* 0x0000000508097220 */ /* 0x001fe40000400000 */
[----:B------:R-:W0:Y:S01]  /*0450*/  LDC.64 R4, c[0x0][0x240] ;  /* 0x00009000ff047b82 */ /* 0x000e220000000a00 */
[----:B----4-:R-:W-:Y:S01]  /*0460*/  FADD R21, -R21, R2 ;  /* 0x0000000215157221 */ /* 0x010fe20000000100 */
[----:B------:R-:W-:Y:S01]  /*0470*/  FMUL R9, R9, R16 ;  /* 0x0000001009097220 */ /* 0x000fe20000400000 */
[----:B-1----:R-:W-:-:S03]  /*0480*/  FMUL R10, R7, R10 ;  /* 0x0000000a070a7220 */ /* 0x002fc60000400000 */
[----:B-----5:R-:W-:Y:S01]  /*0490*/  FFMA R9, R9, R17, R24 ;  /* 0x0000001109097223 */ /* 0x020fe20000000018 */
[----:B------:R-:W-:-:S04]  /*04a0*/  FMUL R21, R10, R21 ;  /* 0x000000150a157220 */ /* 0x000fc80000400000 */
[----:B------:R-:W-:Y:S01]  /*04b0*/  FFMA R15, R21, R15, R22 ;  /* 0x0000000f150f7223 */ /* 0x000fe20000000016 */
[C---:B------:R-:W-:Y:S01]  /*04c0*/  FSETP.GEU.AND P1, PT, R9.reuse, -R14, PT ;  /* 0x8000000e0900720b */ /* 0x040fe20003f2e000 */
[----:B------:R-:W-:Y:S02]  /*04d0*/  FADD R9, R9, R14 ;  /* 0x0000000e09097221 */ /* 0x000fe40000000000 */
[C---:B------:R-:W-:Y:S01]  /*04e0*/  FADD R2, R15.reuse, R6 ;  /* 0x000000060f027221 */ /* 0x040fe20000000000 */
[----:B------:R-:W-:Y:S02]  /*04f0*/  FSETP.GEU.AND P2, PT, R15, -R6, PT ;  /* 0x800000060f00720b */ /* 0x000fe40003f4e000 */
[----:B------:R-:W-:Y:S02]  /*0500*/  FSEL R9, R9, RZ, P1 ;  /* 0x000000ff09097208 */ /* 0x000fe40000800000 */
[----:B------:R-:W-:Y:S01]  /*0510*/  FSEL R8, R2, RZ, P2 ;  /* 0x000000ff02087208 */ /* 0x000fe20001000000 */
[----:B0-----:R-:W-:Y:S01]  /*0520*/  IMAD.WIDE R2, R0, 0x4, R4 ;  /* 0x0000000400027825 */ /* 0x001fe200078e0204 */
[----:B------:R-:W-:-:S02]  /*0530*/  FSETP.GTU.AND P2, PT, R9, RZ, PT ;  /* 0x000000ff0900720b */ /* 0x000fc40003f4c000 */
[----:B------:R-:W-:Y:S02]  /*0540*/  FSETP.GTU.AND P3, PT, R8, RZ, PT ;  /* 0x000000ff0800720b */ /* 0x000fe40003f6c000 */
[----:B------:R-:W-:Y:S02]  /*0550*/  IADD3 R4, P1, R0, UR6, RZ ;  /* 0x0000000600047c10 */ /* 0x000fe4000ff3e0ff */
[----:B------:R-:W-:Y:S02]  /*0560*/  SEL R7, RZ, 0x100, P2 ;  /* 0x00000100ff077807 */ /* 0x000fe40001000000 */
[----:B------:R-:W-:Y:S01]  /*0570*/  SEL R6, RZ, 0x1, P3 ;  /* 0x00000001ff067807 */ /* 0x000fe20001800000 */
[----:B------:R0:W-:Y:S01]  /*0580*/  @!P0 STG.E.64 desc[UR4][R2.64], R8 ;  /* 0x0000000802008986 */ /* 0x0001e2000c101b04 */
[----:B------:R-:W-:-:S03]  /*0590*/  LEA.HI.X.SX32 R5, R0, UR7, 0x1, P1 ;  /* 0x0000000700057c11 */ /* 0x000fc600088f0eff */
[----:B------:R-:W-:Y:S01]  /*05a0*/  IMAD.IADD R7, R6, 0x1, R7 ;  /* 0x0000000106077824 */ /* 0x000fe200078e0207 */
[----:B0-----:R-:W-:Y:S06]  /*05b0*/  @P0 EXIT ;  /* 0x000000000000094d */ /* 0x001fec0003800000 */
[----:B------:R-:W-:Y:S01]  /*05c0*/  STG.E.U16 desc[UR4][R4.64], R7 ;  /* 0x0000000704007986 */ /* 0x000fe2000c101504 */
[----:B------:R-:W-:Y:S05]  /*05d0*/  EXIT ;  /* 0x000000000000794d */ /* 0x000fea0003800000 */
.L_x_0:
[----:B------:R-:W-:-:S00]  /*05e0*/  BRA `(.L_x_0) ;  /* 0xfffffffc00fc7947 */ /* 0x000fc0000383ffff */
[----:B------:R-:W-:-:S00]  /*05f0*/  NOP ;  /* 0x0000000000007918 */ /* 0x000fc00000000000 */
        /* <DEDUP_REMOVED lines=8> */
.L_x_1:


//--------------------- .nv.global.init           --------------------------
	.section	.nv.global.init,"aw",@progbits
.nv.global.init:
	.type		_$_str,@object
	.size		_$_str,(_$_str_$_2 - _$_str)
_$_str:
        /*0000*/ 	.byte	0x5f, 0x5f, 0x43, 0x55, 0x44, 0x41, 0x5f, 0x46, 0x54, 0x5a, 0x00
	.type		_$_str_$_2,@object
	.size		_$_str_$_2,(.L_1 - _$_str_$_2)
_$_str_$_2:
        /*000b*/ 	.byte	0x5f, 0x5f, 0x43, 0x55, 0x44, 0x41, 0x5f, 0x50, 0x52, 0x45, 0x43, 0x5f, 0x53, 0x51, 0x52, 0x54
        /*001b*/ 	.byte	0x00
.L_1:


//--------------------- .nv.constant0.triton_poi_fused__native_batch_norm_legit_no_training_add_relu_threshold_backward_3 --------------------------
	.section	.nv.constant0.triton_poi_fused__native_batch_norm_legit_no_training_add_relu_threshold_backward_3,"a",@progbits
	.sectionflags	@""
	.align	4
.nv.constant0.triton_poi_fused__native_batch_norm_legit_no_training_add_relu_threshold_backward_3:
	.zero		596
